//
// Generated by NVIDIA NVVM Compiler
//
// Compiler Build ID: CL-36424714
// Cuda compilation tools, release 13.0, V13.0.88
// Based on NVVM 20.0.0
//

.version 9.0
.target sm_100
.address_size 64

	// .globl	_Z6kernelPiii

.visible .entry _Z6kernelPiii(
	.param .u64 .ptr .align 1 _Z6kernelPiii_param_0,
	.param .u32 _Z6kernelPiii_param_1,
	.param .u32 _Z6kernelPiii_param_2
)
{
	.reg .pred 	%p<7>;
	.reg .b32 	%r<42>;
	.reg .b64 	%rd<11>;

	ld.param.u64 	%rd2, [_Z6kernelPiii_param_0];
	ld.param.u32 	%r12, [_Z6kernelPiii_param_1];
	ld.param.u32 	%r13, [_Z6kernelPiii_param_2];
	cvta.to.global.u64 	%rd1, %rd2;
	mov.u32 	%r14, %tid.x;
	mov.u32 	%r15, %ctaid.x;
	mov.u32 	%r16, %ntid.x;
	mad.lo.s32 	%r40, %r15, %r16, %r14;
	mov.u32 	%r17, %nctaid.x;
	mul.lo.s32 	%r2, %r16, %r17;
	setp.ge.s32 	%p1, %r40, %r12;
	@%p1 bra 	$L__BB0_7;
	add.s32 	%r18, %r40, %r2;
	max.s32 	%r19, %r12, %r18;
	setp.lt.s32 	%p2, %r18, %r12;
	selp.u32 	%r20, 1, 0, %p2;
	add.s32 	%r21, %r18, %r20;
	sub.s32 	%r22, %r19, %r21;
	div.u32 	%r23, %r22, %r2;
	add.s32 	%r3, %r23, %r20;
	and.b32  	%r24, %r3, 3;
	setp.eq.s32 	%p3, %r24, 3;
	@%p3 bra 	$L__BB0_4;
	add.s32 	%r25, %r3, 1;
	and.b32  	%r26, %r25, 3;
	neg.s32 	%r38, %r26;
$L__BB0_3:
	.pragma "nounroll";
	mul.wide.s32 	%rd3, %r40, 4;
	add.s64 	%rd4, %rd1, %rd3;
	ld.global.u32 	%r27, [%rd4];
	mul.lo.s32 	%r28, %r27, %r13;
	st.global.u32 	[%rd4], %r28;
	add.s32 	%r40, %r40, %r2;
	add.s32 	%r38, %r38, 1;
	setp.ne.s32 	%p4, %r38, 0;
	@%p4 bra 	$L__BB0_3;
$L__BB0_4:
	setp.lt.u32 	%p5, %r3, 3;
	@%p5 bra 	$L__BB0_7;
	mul.wide.s32 	%rd7, %r2, 4;
	shl.b32 	%r37, %r2, 2;
$L__BB0_6:
	mul.wide.s32 	%rd5, %r40, 4;
	add.s64 	%rd6, %rd1, %rd5;
	ld.global.u32 	%r29, [%rd6];
	mul.lo.s32 	%r30, %r29, %r13;
	st.global.u32 	[%rd6], %r30;
	add.s64 	%rd8, %rd6, %rd7;
	ld.global.u32 	%r31, [%rd8];
	mul.lo.s32 	%r32, %r31, %r13;
	st.global.u32 	[%rd8], %r32;
	add.s64 	%rd9, %rd8, %rd7;
	ld.global.u32 	%r33, [%rd9];
	mul.lo.s32 	%r34, %r33, %r13;
	st.global.u32 	[%rd9], %r34;
	add.s64 	%rd10, %rd9, %rd7;
	ld.global.u32 	%r35, [%rd10];
	mul.lo.s32 	%r36, %r35, %r13;
	st.global.u32 	[%rd10], %r36;
	add.s32 	%r40, %r37, %r40;
	setp.lt.s32 	%p6, %r40, %r12;
	@%p6 bra 	$L__BB0_6;
$L__BB0_7:
	ret;

}


// ===== COMPILED SASS (sm_100) =====

	.target	sm_100

	.elftype	@"ET_EXEC"


//--------------------- .note.nv.tkinfo           --------------------------
	.section	.note.nv.tkinfo,"",@"SHT_NOTE"
	.sectionflags	@"SHF_NOTE_NV_TKINFO"
	.tkinfo
        /*0018*/ 	.word	0x00000002
        /*0030*/ 	.string	""
        /*0030*/ 	.string	"ptxas"
        /*0030*/ 	.string	"Cuda compilation tools, release 13.0, V13.0.88"
        /*0030*/ 	.string	"Build cuda_13.0.r13.0/compiler.36424714_0"
        /*0030*/ 	.string	"-arch sm_100 -m 64 "



//--------------------- .note.nv.cuinfo           --------------------------
	.section	.note.nv.cuinfo,"",@"SHT_NOTE"
	.sectionflags	@"SHF_NOTE_NV_CUINFO"
        /*0018*/ 	.short	0x0002
        /*001a*/ 	.short	0x0064
        /*001c*/ 	.short	0x0082
	.zero		2


//--------------------- .nv.info                  --------------------------
	.section	.nv.info,"",@"SHT_CUDA_INFO"
	.align	4


	//----- nvinfo : EIATTR_REGCOUNT
	.align		4
        /*0000*/ 	.byte	0x04, 0x2f
        /*0002*/ 	.short	(.L_1 - .L_0)
	.align		4
.L_0:
        /*0004*/ 	.word	index@(_Z6kernelPiii)
        /*0008*/ 	.word	0x00000018


	//----- nvinfo : EIATTR_FRAME_SIZE
	.align		4
.L_1:
        /*000c*/ 	.byte	0x04, 0x11
        /*000e*/ 	.short	(.L_3 - .L_2)
	.align		4
.L_2:
        /*0010*/ 	.word	index@(_Z6kernelPiii)
        /*0014*/ 	.word	0x00000000


	//----- nvinfo : EIATTR_MIN_STACK_SIZE
	.align		4
.L_3:
        /*0018*/ 	.byte	0x04, 0x12
        /*001a*/ 	.short	(.L_5 - .L_4)
	.align		4
.L_4:
        /*001c*/ 	.word	index@(_Z6kernelPiii)
        /*0020*/ 	.word	0x00000000
.L_5:


//--------------------- .nv.compat                --------------------------
	.section	.nv.compat,"",@"SHT_CUDA_COMPAT_INFO"
	.align	4
        /*0000*/ 	.byte	0x02, 0x09, 0x00, 0x00, 0x02, 0x02, 0x01, 0x00, 0x02, 0x05, 0x05, 0x00, 0x03, 0x07, 0x01, 0x01
        /*0010*/ 	.byte	0x02, 0x03, 0x00, 0x00, 0x02, 0x06, 0x01, 0x00, 0x04, 0x0b, 0x08, 0x00, 0x09, 0x00, 0x00, 0x00
        /*0020*/ 	.byte	0x00, 0x00, 0x00, 0x00


//--------------------- .nv.info._Z6kernelPiii    --------------------------
	.section	.nv.info._Z6kernelPiii,"",@"SHT_CUDA_INFO"
	.sectionflags	@""
	.align	4


	//----- nvinfo : EIATTR_CUDA_API_VERSION
	.align		4
        /*0000*/ 	.byte	0x04, 0x37
        /*0002*/ 	.short	(.L_7 - .L_6)
.L_6:
        /*0004*/ 	.word	0x00000082


	//----- nvinfo : EIATTR_KPARAM_INFO
	.align		4
.L_7:
        /*0008*/ 	.byte	0x04, 0x17
        /*000a*/ 	.short	(.L_9 - .L_8)
.L_8:
        /*000c*/ 	.word	0x00000000
        /*0010*/ 	.short	0x0002
        /*0012*/ 	.short	0x000c
        /*0014*/ 	.byte	0x00, 0xf0, 0x11, 0x00


	//----- nvinfo : EIATTR_KPARAM_INFO
	.align		4
.L_9:
        /*0018*/ 	.byte	0x04, 0x17
        /*001a*/ 	.short	(.L_11 - .L_10)
.L_10:
        /*001c*/ 	.word	0x00000000
        /*0020*/ 	.short	0x0001
        /*0022*/ 	.short	0x0008
        /*0024*/ 	.byte	0x00, 0xf0, 0x11, 0x00


	//----- nvinfo : EIATTR_KPARAM_INFO
	.align		4
.L_11:
        /*0028*/ 	.byte	0x04, 0x17
        /*002a*/ 	.short	(.L_13 - .L_12)
.L_12:
        /*002c*/ 	.word	0x00000000
        /*0030*/ 	.short	0x0000
        /*0032*/ 	.short	0x0000
        /*0034*/ 	.byte	0x00, 0xf5, 0x21, 0x00


	//----- nvinfo : EIATTR_SPARSE_MMA_MASK
	.align		4
.L_13:
        /*0038*/ 	.byte	0x03, 0x50
        /*003a*/ 	.short	0x0000


	//----- nvinfo : EIATTR_MAXREG_COUNT
	.align		4
        /*003c*/ 	.byte	0x03, 0x1b
        /*003e*/ 	.short	0x00ff


	//----- nvinfo : EIATTR_MERCURY_ISA_VERSION
	.align		4
        /*0040*/ 	.byte	0x03, 0x5f
        /*0042*/ 	.short	0x0101


	//----- nvinfo : EIATTR_VRC_CTA_INIT_COUNT
	.align		4
        /*0044*/ 	.byte	0x02, 0x4a
	.zero		1
	.zero		1


	//----- nvinfo : EIATTR_EXIT_INSTR_OFFSETS
	.align		4
        /*0048*/ 	.byte	0x04, 0x1c
        /*004a*/ 	.short	(.L_15 - .L_14)


	//   ....[0]....
.L_14:
        /*004c*/ 	.word	0x00000090


	//   ....[1]....
        /*0050*/ 	.word	0x00000380


	//   ....[2]....
        /*0054*/ 	.word	0x000004c0


	//----- nvinfo : EIATTR_CRS_STACK_SIZE
	.align		4
.L_15:
        /*0058*/ 	.byte	0x04, 0x1e
        /*005a*/ 	.short	(.L_17 - .L_16)
.L_16:
        /*005c*/ 	.word	0x00000000


	//----- nvinfo : EIATTR_CBANK_PARAM_SIZE
	.align		4
.L_17:
        /*0060*/ 	.byte	0x03, 0x19
        /*0062*/ 	.short	0x0010


	//----- nvinfo : EIATTR_PARAM_CBANK
	.align		4
        /*0064*/ 	.byte	0x04, 0x0a
        /*0066*/ 	.short	(.L_19 - .L_18)
	.align		4
.L_18:
        /*0068*/ 	.word	index@(.nv.constant0._Z6kernelPiii)
        /*006c*/ 	.short	0x0380
        /*006e*/ 	.short	0x0010


	//----- nvinfo : EIATTR_SW_WAR
	.align		4
.L_19:
        /*0070*/ 	.byte	0x04, 0x36
        /*0072*/ 	.short	(.L_21 - .L_20)
.L_20:
        /*0074*/ 	.word	0x00000008
.L_21:


//--------------------- .nv.callgraph             --------------------------
	.section	.nv.callgraph,"",@"SHT_CUDA_CALLGRAPH"
	.align	4
	.sectionentsize	8
	.align		4
        /*0000*/ 	.word	0x00000000
	.align		4
        /*0004*/ 	.word	0xffffffff
	.align		4
        /*0008*/ 	.word	0x00000000
	.align		4
        /*000c*/ 	.word	0xfffffffe
	.align		4
        /*0010*/ 	.word	0x00000000
	.align		4
        /*0014*/ 	.word	0xfffffffd
	.align		4
        /*0018*/ 	.word	0x00000000
	.align		4
        /*001c*/ 	.word	0xfffffffc


//--------------------- .text._Z6kernelPiii       --------------------------
	.section	.text._Z6kernelPiii,"ax",@progbits
	.align	128
        .global         _Z6kernelPiii
        .type           _Z6kernelPiii,@function
        .size           _Z6kernelPiii,(.L_x_5 - _Z6kernelPiii)
        .other          _Z6kernelPiii,@"STO_CUDA_ENTRY STV_DEFAULT"
_Z6kernelPiii:
.text._Z6kernelPiii:
[----:B------:R-:W-:Y:S01]  /*0000*/  LDC R1, c[0x0][0x37c] ;  /* 0x0000df00ff017b82 */ /* 0x000fe20000000800 */
[----:B------:R-:W0:Y:S07]  /*0010*/  S2R R5, SR_TID.X ;  /* 0x0000000000057919 */ /* 0x000e2e0000002100 */
[----:B------:R-:W0:Y:S01]  /*0020*/  S2UR UR4, SR_CTAID.X ;  /* 0x00000000000479c3 */ /* 0x000e220000002500 */
[----:B------:R-:W1:Y:S07]  /*0030*/  LDCU UR6, c[0x0][0x388] ;  /* 0x00007100ff0677ac */ /* 0x000e6e0008000800 */
[----:B------:R-:W0:Y:S01]  /*0040*/  LDC R0, c[0x0][0x360] ;  /* 0x0000d800ff007b82 */ /* 0x000e220000000800 */
[----:B------:R-:W2:Y:S01]  /*0050*/  LDCU UR5, c[0x0][0x370] ;  /* 0x00006e00ff0577ac */ /* 0x000ea20008000800 */
[----:B0-----:R-:W-:-:S02]  /*0060*/  IMAD R5, R0, UR4, R5 ;  /* 0x0000000400057c24 */ /* 0x001fc4000f8e0205 */
[----:B--2---:R-:W-:-:S03]  /*0070*/  IMAD R0, R0, UR5, RZ ;  /* 0x0000000500007c24 */ /* 0x004fc6000f8e02ff */
[----:B-1----:R-:W-:-:S13]  /*0080*/  ISETP.GE.AND P0, PT, R5, UR6, PT ;  /* 0x0000000605007c0c */ /* 0x002fda000bf06270 */
[----:B------:R-:W-:Y:S05]  /*0090*/  @P0 EXIT ;  /* 0x000000000000094d */ /* 0x000fea0003800000 */
[----:B------:R-:W0:Y:S01]  /*00a0*/  I2F.U32.RP R8, R0 ;  /* 0x0000000000087306 */ /* 0x000e220000209000 */
[C---:B------:R-:W-:Y:S01]  /*00b0*/  IADD3 R4, PT, PT, R0.reuse, R5, RZ ;  /* 0x0000000500047210 */ /* 0x040fe20007ffe0ff */
[----:B------:R-:W-:Y:S01]  /*00c0*/  IMAD.MOV R9, RZ, RZ, -R0 ;  /* 0x000000ffff097224 */ /* 0x000fe200078e0a00 */
[----:B------:R-:W-:Y:S01]  /*00d0*/  ISETP.NE.U32.AND P2, PT, R0, RZ, PT ;  /* 0x000000ff0000720c */ /* 0x000fe20003f45070 */
[----:B------:R-:W1:Y:S01]  /*00e0*/  LDCU UR8, c[0x0][0x38c] ;  /* 0x00007180ff0877ac */ /* 0x000e620008000800 */
[C---:B------:R-:W-:Y:S01]  /*00f0*/  ISETP.GE.AND P0, PT, R4.reuse, UR6, PT ;  /* 0x0000000604007c0c */ /* 0x040fe2000bf06270 */
[----:B------:R-:W-:Y:S01]  /*0100*/  BSSY.RECONVERGENT B0, `(.L_x_0) ;  /* 0x0000027000007945 */ /* 0x000fe20003800200 */
[----:B------:R-:W-:Y:S01]  /*0110*/  VIMNMX R7, PT, PT, R4, UR6, !PT ;  /* 0x0000000604077c48 */ /* 0x000fe2000ffe0100 */
[----:B------:R-:W2:Y:S01]  /*0120*/  LDCU.64 UR4, c[0x0][0x358] ;  /* 0x00006b00ff0477ac */ /* 0x000ea20008000a00 */
[----:B------:R-:W-:Y:S01]  /*0130*/  SEL R6, RZ, 0x1, P0 ;  /* 0x00000001ff067807 */ /* 0x000fe20000000000 */
[----:B------:R-:W3:Y:S03]  /*0140*/  LDCU UR7, c[0x0][0x38c] ;  /* 0x00007180ff0777ac */ /* 0x000ee60008000800 */
[----:B------:R-:W-:Y:S01]  /*0150*/  IADD3 R7, PT, PT, R7, -R4, -R6 ;  /* 0x8000000407077210 */ /* 0x000fe20007ffe806 */
[----:B0-----:R-:W0:Y:S02]  /*0160*/  MUFU.RCP R8, R8 ;  /* 0x0000000800087308 */ /* 0x001e240000001000 */
[----:B0-----:R-:W-:-:S06]  /*0170*/  IADD3 R2, PT, PT, R8, 0xffffffe, RZ ;  /* 0x0ffffffe08027810 */ /* 0x001fcc0007ffe0ff */
[----:B------:R0:W4:Y:S02]  /*0180*/  F2I.FTZ.U32.TRUNC.NTZ R3, R2 ;  /* 0x0000000200037305 */ /* 0x000124000021f000 */
[----:B0-----:R-:W-:Y:S02]  /*0190*/  IMAD.MOV.U32 R2, RZ, RZ, RZ ;  /* 0x000000ffff027224 */ /* 0x001fe400078e00ff */
[----:B----4-:R-:W-:-:S04]  /*01a0*/  IMAD R9, R9, R3, RZ ;  /* 0x0000000309097224 */ /* 0x010fc800078e02ff */
[----:B------:R-:W-:-:S06]  /*01b0*/  IMAD.HI.U32 R8, R3, R9, R2 ;  /* 0x0000000903087227 */ /* 0x000fcc00078e0002 */
[----:B------:R-:W-:-:S05]  /*01c0*/  IMAD.HI.U32 R9, R8, R7, RZ ;  /* 0x0000000708097227 */ /* 0x000fca00078e00ff */
[----:B------:R-:W-:-:S05]  /*01d0*/  IADD3 R2, PT, PT, -R9, RZ, RZ ;  /* 0x000000ff09027210 */ /* 0x000fca0007ffe1ff */
[----:B------:R-:W-:Y:S02]  /*01e0*/  IMAD R7, R0, R2, R7 ;  /* 0x0000000200077224 */ /* 0x000fe400078e0207 */
[----:B------:R-:W0:Y:S03]  /*01f0*/  LDC.64 R2, c[0x0][0x380] ;  /* 0x0000e000ff027b82 */ /* 0x000e260000000a00 */
[----:B------:R-:W-:-:S13]  /*0200*/  ISETP.GE.U32.AND P0, PT, R7, R0, PT ;  /* 0x000000000700720c */ /* 0x000fda0003f06070 */
[----:B------:R-:W-:Y:S01]  /*0210*/  @P0 IMAD.IADD R7, R7, 0x1, -R0 ;  /* 0x0000000107070824 */ /* 0x000fe200078e0a00 */
[----:B------:R-:W-:-:S04]  /*0220*/  @P0 IADD3 R9, PT, PT, R9, 0x1, RZ ;  /* 0x0000000109090810 */ /* 0x000fc80007ffe0ff */
[----:B------:R-:W-:-:S13]  /*0230*/  ISETP.GE.U32.AND P1, PT, R7, R0, PT ;  /* 0x000000000700720c */ /* 0x000fda0003f26070 */
[----:B------:R-:W-:Y:S01]  /*0240*/  @P1 VIADD R9, R9, 0x1 ;  /* 0x0000000109091836 */ /* 0x000fe20000000000 */
[----:B------:R-:W-:-:S04]  /*0250*/  @!P2 LOP3.LUT R9, RZ, R0, RZ, 0x33, !PT ;  /* 0x00000000ff09a212 */ /* 0x000fc800078e33ff */
[----:B------:R-:W-:-:S04]  /*0260*/  IADD3 R4, PT, PT, R6, R9, RZ ;  /* 0x0000000906047210 */ /* 0x000fc80007ffe0ff */
[C---:B------:R-:W-:Y:S02]  /*0270*/  LOP3.LUT R6, R4.reuse, 0x3, RZ, 0xc0, !PT ;  /* 0x0000000304067812 */ /* 0x040fe400078ec0ff */
[----:B------:R-:W-:Y:S02]  /*0280*/  ISETP.GE.U32.AND P1, PT, R4, 0x3, PT ;  /* 0x000000030400780c */ /* 0x000fe40003f26070 */
[----:B------:R-:W-:-:S13]  /*0290*/  ISETP.NE.AND P0, PT, R6, 0x3, PT ;  /* 0x000000030600780c */ /* 0x000fda0003f05270 */
[----:B0123--:R-:W-:Y:S05]  /*02a0*/  @!P0 BRA `(.L_x_1) ;  /* 0x0000000000308947 */ /* 0x00ffea0003800000 */
[----:B------:R-:W0:Y:S01]  /*02b0*/  LDC.64 R8, c[0x0][0x380] ;  /* 0x0000e000ff087b82 */ /* 0x000e220000000a00 */
[----:B------:R-:W-:-:S05]  /*02c0*/  VIADD R4, R4, 0x1 ;  /* 0x0000000104047836 */ /* 0x000fca0000000000 */
[----:B------:R-:W-:-:S04]  /*02d0*/  LOP3.LUT R4, R4, 0x3, RZ, 0xc0, !PT ;  /* 0x0000000304047812 */ /* 0x000fc800078ec0ff */
[----:B------:R-:W-:-:S07]  /*02e0*/  IADD3 R4, PT, PT, -R4, RZ, RZ ;  /* 0x000000ff04047210 */ /* 0x000fce0007ffe1ff */
.L_x_2:
[----:B01----:R-:W-:-:S05]  /*02f0*/  IMAD.WIDE R6, R5, 0x4, R8 ;  /* 0x0000000405067825 */ /* 0x003fca00078e0208 */
[----:B------:R-:W2:Y:S01]  /*0300*/  LDG.E R10, desc[UR4][R6.64] ;  /* 0x00000004060a7981 */ /* 0x000ea2000c1e1900 */
[----:B------:R-:W-:Y:S01]  /*0310*/  VIADD R4, R4, 0x1 ;  /* 0x0000000104047836 */ /* 0x000fe20000000000 */
[----:B------:R-:W-:-:S04]  /*0320*/  IADD3 R5, PT, PT, R0, R5, RZ ;  /* 0x0000000500057210 */ /* 0x000fc80007ffe0ff */
[----:B------:R-:W-:Y:S01]  /*0330*/  ISETP.NE.AND P0, PT, R4, RZ, PT ;  /* 0x000000ff0400720c */ /* 0x000fe20003f05270 */
[----:B--2---:R-:W-:-:S05]  /*0340*/  IMAD R11, R10, UR7, RZ ;  /* 0x000000070a0b7c24 */ /* 0x004fca000f8e02ff */
[----:B------:R1:W-:Y:S07]  /*0350*/  STG.E desc[UR4][R6.64], R11 ;  /* 0x0000000b06007986 */ /* 0x0003ee000c101904 */
[----:B------:R-:W-:Y:S05]  /*0360*/  @P0 BRA `(.L_x_2) ;  /* 0xfffffffc00e00947 */ /* 0x000fea000383ffff */
.L_x_1:
[----:B------:R-:W-:Y:S05]  /*0370*/  BSYNC.RECONVERGENT B0 ;  /* 0x0000000000007941 */ /* 0x000fea0003800200 */
.L_x_0:
[----:B------:R-:W-:Y:S05]  /*0380*/  @!P1 EXIT ;  /* 0x000000000000994d */ /* 0x000fea0003800000 */
.L_x_3:
[----:B0-----:R-:W-:-:S05]  /*0390*/  IMAD.WIDE R12, R5, 0x4, R2 ;  /* 0x00000004050c7825 */ /* 0x001fca00078e0202 */
[----:B------:R-:W2:Y:S01]  /*03a0*/  LDG.E R4, desc[UR4][R12.64] ;  /* 0x000000040c047981 */ /* 0x000ea2000c1e1900 */
[----:B-1----:R-:W-:-:S04]  /*03b0*/  IMAD.WIDE R6, R0, 0x4, R12 ;  /* 0x0000000400067825 */ /* 0x002fc800078e020c */
[----:B--2---:R-:W-:-:S05]  /*03c0*/  IMAD R15, R4, UR8, RZ ;  /* 0x00000008040f7c24 */ /* 0x004fca000f8e02ff */
[----:B------:R0:W-:Y:S04]  /*03d0*/  STG.E desc[UR4][R12.64], R15 ;  /* 0x0000000f0c007986 */ /* 0x0001e8000c101904 */
[----:B------:R-:W2:Y:S01]  /*03e0*/  LDG.E R4, desc[UR4][R6.64] ;  /* 0x0000000406047981 */ /* 0x000ea2000c1e1900 */
[----:B------:R-:W-:-:S04]  /*03f0*/  IMAD.WIDE R8, R0, 0x4, R6 ;  /* 0x0000000400087825 */ /* 0x000fc800078e0206 */
[----:B--2---:R-:W-:-:S05]  /*0400*/  IMAD R17, R4, UR8, RZ ;  /* 0x0000000804117c24 */ /* 0x004fca000f8e02ff */
[----:B------:R0:W-:Y:S04]  /*0410*/  STG.E desc[UR4][R6.64], R17 ;  /* 0x0000001106007986 */ /* 0x0001e8000c101904 */
[----:B------:R-:W2:Y:S01]  /*0420*/  LDG.E R4, desc[UR4][R8.64] ;  /* 0x0000000408047981 */ /* 0x000ea2000c1e1900 */
[----:B------:R-:W-:-:S04]  /*0430*/  IMAD.WIDE R10, R0, 0x4, R8 ;  /* 0x00000004000a7825 */ /* 0x000fc800078e0208 */
[----:B--2---:R-:W-:-:S05]  /*0440*/  IMAD R19, R4, UR8, RZ ;  /* 0x0000000804137c24 */ /* 0x004fca000f8e02ff */
[----:B------:R0:W-:Y:S04]  /*0450*/  STG.E desc[UR4][R8.64], R19 ;  /* 0x0000001308007986 */ /* 0x0001e8000c101904 */
[----:B------:R-:W2:Y:S01]  /*0460*/  LDG.E R4, desc[UR4][R10.64] ;  /* 0x000000040a047981 */ /* 0x000ea2000c1e1900 */
[----:B------:R-:W-:-:S04]  /*0470*/  LEA R5, R0, R5, 0x2 ;  /* 0x0000000500057211 */ /* 0x000fc800078e10ff */
[----:B------:R-:W-:Y:S01]  /*0480*/  ISETP.GE.AND P0, PT, R5, UR6, PT ;  /* 0x0000000605007c0c */ /* 0x000fe2000bf06270 */
[----:B--2---:R-:W-:-:S05]  /*0490*/  IMAD R21, R4, UR8, RZ ;  /* 0x0000000804157c24 */ /* 0x004fca000f8e02ff */
[----:B------:R0:W-:Y:S07]  /*04a0*/  STG.E desc[UR4][R10.64], R21 ;  /* 0x000000150a007986 */ /* 0x0001ee000c101904 */
[----:B------:R-:W-:Y:S05]  /*04b0*/  @!P0 BRA `(.L_x_3) ;  /* 0xfffffffc00b48947 */ /* 0x000fea000383ffff */
[----:B------:R-:W-:Y:S05]  /*04c0*/  EXIT ;  /* 0x000000000000794d */ /* 0x000fea0003800000 */
.L_x_4:
[----:B------:R-:W-:-:S00]  /*04d0*/  BRA `(.L_x_4) ;  /* 0xfffffffc00fc7947 */ /* 0x000fc0000383ffff */
[----:B------:R-:W-:-:S00]  /*04e0*/  NOP ;  /* 0x0000000000007918 */ /* 0x000fc00000000000 */
        /* <DEDUP_REMOVED lines=9> */
.L_x_5:


//--------------------- .nv.shared.reserved.0     --------------------------
	.section	.nv.shared.reserved.0,"aw",@nobits
	.weak		__nv_reservedSMEM_offset_0_alias
	.size		__nv_reservedSMEM_offset_0_alias, 0, 64
	.other		__nv_reservedSMEM_offset_0_alias,@"STO_CUDA_RESERVED_SHARED STV_DEFAULT"
__nv_reservedSMEM_offset_0_alias:
	.zero		0
	.zero		64


//--------------------- .nv.constant0._Z6kernelPiii --------------------------
	.section	.nv.constant0._Z6kernelPiii,"a",@progbits
	.sectionflags	@""
	.align	4
.nv.constant0._Z6kernelPiii:
	.zero		912


//--------------------- SYMBOLS --------------------------

	.type		.nv.reservedSmem.offset0,@object
	.size		.nv.reservedSmem.offset0,0x4
